//
// Generated by NVIDIA NVVM Compiler
//
// Compiler Build ID: CL-36424714
// Cuda compilation tools, release 13.0, V13.0.88
// Based on NVVM 20.0.0
//

.version 9.0
.target sm_100
.address_size 64

	// .globl	_Z13processFibersP3CNTi
.extern .func  (.param .b32 func_retval0) vprintf
(
	.param .b64 vprintf_param_0,
	.param .b64 vprintf_param_1
)
;
.global .align 1 .b8 $str[42] = {83, 116, 97, 114, 116, 32, 58, 32, 40, 37, 102, 44, 32, 37, 102, 44, 32, 37, 102, 41, 44, 32, 69, 110, 100, 32, 58, 32, 40, 37, 102, 44, 32, 37, 102, 44, 32, 37, 102, 41, 10};

.visible .entry _Z13processFibersP3CNTi(
	.param .u64 .ptr .align 1 _Z13processFibersP3CNTi_param_0,
	.param .u32 _Z13processFibersP3CNTi_param_1
)
{
	.local .align 16 .b8 	__local_depot0[48];
	.reg .b64 	%SP;
	.reg .b64 	%SPL;
	.reg .pred 	%p<2>;
	.reg .b32 	%r<8>;
	.reg .b32 	%f<7>;
	.reg .b64 	%rd<9>;
	.reg .b64 	%fd<7>;

	mov.u64 	%SPL, __local_depot0;
	cvta.local.u64 	%SP, %SPL;
	ld.param.u64 	%rd1, [_Z13processFibersP3CNTi_param_0];
	ld.param.u32 	%r2, [_Z13processFibersP3CNTi_param_1];
	mov.u32 	%r3, %tid.x;
	mov.u32 	%r4, %ctaid.x;
	mov.u32 	%r5, %ntid.x;
	mad.lo.s32 	%r1, %r4, %r5, %r3;
	setp.ge.s32 	%p1, %r1, %r2;
	@%p1 bra 	$L__BB0_2;
	add.u64 	%rd2, %SP, 0;
	add.u64 	%rd3, %SPL, 0;
	cvta.to.global.u64 	%rd4, %rd1;
	mul.wide.s32 	%rd5, %r1, 24;
	add.s64 	%rd6, %rd4, %rd5;
	ld.global.f32 	%f1, [%rd6];
	ld.global.f32 	%f2, [%rd6+4];
	ld.global.f32 	%f3, [%rd6+8];
	ld.global.f32 	%f4, [%rd6+12];
	ld.global.f32 	%f5, [%rd6+16];
	ld.global.f32 	%f6, [%rd6+20];
	cvt.f64.f32 	%fd1, %f4;
	cvt.f64.f32 	%fd2, %f5;
	cvt.f64.f32 	%fd3, %f6;
	cvt.f64.f32 	%fd4, %f1;
	cvt.f64.f32 	%fd5, %f2;
	cvt.f64.f32 	%fd6, %f3;
	st.local.v2.f64 	[%rd3], {%fd1, %fd2};
	st.local.v2.f64 	[%rd3+16], {%fd3, %fd4};
	st.local.v2.f64 	[%rd3+32], {%fd5, %fd6};
	mov.u64 	%rd7, $str;
	cvta.global.u64 	%rd8, %rd7;
	{ // callseq 0, 0
	.param .b64 param0;
	st.param.b64 	[param0], %rd8;
	.param .b64 param1;
	st.param.b64 	[param1], %rd2;
	.param .b32 retval0;
	call.uni (retval0), 
	vprintf, 
	(
	param0, 
	param1
	);
	ld.param.b32 	%r6, [retval0];
	} // callseq 0
$L__BB0_2:
	ret;

}


// ===== COMPILED SASS (sm_100) =====

	.target	sm_100

	.elftype	@"ET_EXEC"


//--------------------- .note.nv.tkinfo           --------------------------
	.section	.note.nv.tkinfo,"",@"SHT_NOTE"
	.sectionflags	@"SHF_NOTE_NV_TKINFO"
	.tkinfo
        /*0018*/ 	.word	0x00000002
        /*0030*/ 	.string	""
        /*0030*/ 	.string	"ptxas"
        /*0030*/ 	.string	"Cuda compilation tools, release 13.0, V13.0.88"
        /*0030*/ 	.string	"Build cuda_13.0.r13.0/compiler.36424714_0"
        /*0030*/ 	.string	"-arch sm_100 -m 64 "



//--------------------- .note.nv.cuinfo           --------------------------
	.section	.note.nv.cuinfo,"",@"SHT_NOTE"
	.sectionflags	@"SHF_NOTE_NV_CUINFO"
        /*0018*/ 	.short	0x0002
        /*001a*/ 	.short	0x0064
        /*001c*/ 	.short	0x0082
	.zero		2


//--------------------- .nv.info                  --------------------------
	.section	.nv.info,"",@"SHT_CUDA_INFO"
	.align	4


	//----- nvinfo : EIATTR_REGCOUNT
	.align		4
        /*0000*/ 	.byte	0x04, 0x2f
        /*0002*/ 	.short	(.L_2 - .L_1)
	.align		4
.L_1:
        /*0004*/ 	.word	index@(_Z13processFibersP3CNTi)
        /*0008*/ 	.word	0x00000018


	//----- nvinfo : EIATTR_FRAME_SIZE
	.align		4
.L_2:
        /*000c*/ 	.byte	0x04, 0x11
        /*000e*/ 	.short	(.L_4 - .L_3)
	.align		4
.L_3:
        /*0010*/ 	.word	index@(_Z13processFibersP3CNTi)
        /*0014*/ 	.word	0x00000030


	//----- nvinfo : EIATTR_MIN_STACK_SIZE
	.align		4
.L_4:
        /*0018*/ 	.byte	0x04, 0x12
        /*001a*/ 	.short	(.L_6 - .L_5)
	.align		4
.L_5:
        /*001c*/ 	.word	index@(_Z13processFibersP3CNTi)
        /*0020*/ 	.word	0x00000030
.L_6:


//--------------------- .nv.compat                --------------------------
	.section	.nv.compat,"",@"SHT_CUDA_COMPAT_INFO"
	.align	4
        /*0000*/ 	.byte	0x02, 0x09, 0x00, 0x00, 0x02, 0x02, 0x01, 0x00, 0x02, 0x05, 0x05, 0x00, 0x03, 0x07, 0x01, 0x01
        /*0010*/ 	.byte	0x02, 0x03, 0x00, 0x00, 0x02, 0x06, 0x01, 0x00, 0x04, 0x0b, 0x08, 0x00, 0x09, 0x00, 0x00, 0x00
        /*0020*/ 	.byte	0x00, 0x00, 0x00, 0x00


//--------------------- .nv.info._Z13processFibersP3CNTi --------------------------
	.section	.nv.info._Z13processFibersP3CNTi,"",@"SHT_CUDA_INFO"
	.sectionflags	@""
	.align	4


	//----- nvinfo : EIATTR_CUDA_API_VERSION
	.align		4
        /*0000*/ 	.byte	0x04, 0x37
        /*0002*/ 	.short	(.L_8 - .L_7)
.L_7:
        /*0004*/ 	.word	0x00000082


	//----- nvinfo : EIATTR_KPARAM_INFO
	.align		4
.L_8:
        /*0008*/ 	.byte	0x04, 0x17
        /*000a*/ 	.short	(.L_10 - .L_9)
.L_9:
        /*000c*/ 	.word	0x00000000
        /*0010*/ 	.short	0x0001
        /*0012*/ 	.short	0x0008
        /*0014*/ 	.byte	0x00, 0xf0, 0x11, 0x00


	//----- nvinfo : EIATTR_KPARAM_INFO
	.align		4
.L_10:
        /*0018*/ 	.byte	0x04, 0x17
        /*001a*/ 	.short	(.L_12 - .L_11)
.L_11:
        /*001c*/ 	.word	0x00000000
        /*0020*/ 	.short	0x0000
        /*0022*/ 	.short	0x0000
        /*0024*/ 	.byte	0x00, 0xf5, 0x21, 0x00


	//----- nvinfo : EIATTR_SPARSE_MMA_MASK
	.align		4
.L_12:
        /*0028*/ 	.byte	0x03, 0x50
        /*002a*/ 	.short	0x0000


	//----- nvinfo : EIATTR_MAXREG_COUNT
	.align		4
        /*002c*/ 	.byte	0x03, 0x1b
        /*002e*/ 	.short	0x00ff


	//----- nvinfo : EIATTR_EXTERNS
	.align		4
        /*0030*/ 	.byte	0x04, 0x0f
        /*0032*/ 	.short	(.L_14 - .L_13)


	//   ....[0]....
	.align		4
.L_13:
        /*0034*/ 	.word	index@(vprintf)


	//----- nvinfo : EIATTR_MERCURY_ISA_VERSION
	.align		4
.L_14:
        /*0038*/ 	.byte	0x03, 0x5f
        /*003a*/ 	.short	0x0101


	//----- nvinfo : EIATTR_VRC_CTA_INIT_COUNT
	.align		4
        /*003c*/ 	.byte	0x02, 0x4a
	.zero		1
	.zero		1


	//----- nvinfo : EIATTR_SYSCALL_OFFSETS
	.align		4
        /*0040*/ 	.byte	0x04, 0x46
        /*0042*/ 	.short	(.L_16 - .L_15)


	//   ....[0]....
.L_15:
        /*0044*/ 	.word	0x00000250


	//----- nvinfo : EIATTR_EXIT_INSTR_OFFSETS
	.align		4
.L_16:
        /*0048*/ 	.byte	0x04, 0x1c
        /*004a*/ 	.short	(.L_18 - .L_17)


	//   ....[0]....
.L_17:
        /*004c*/ 	.word	0x000000c0


	//   ....[1]....
        /*0050*/ 	.word	0x00000260


	//----- nvinfo : EIATTR_CRS_STACK_SIZE
	.align		4
.L_18:
        /*0054*/ 	.byte	0x04, 0x1e
        /*0056*/ 	.short	(.L_20 - .L_19)
.L_19:
        /*0058*/ 	.word	0x00000000


	//----- nvinfo : EIATTR_CBANK_PARAM_SIZE
	.align		4
.L_20:
        /*005c*/ 	.byte	0x03, 0x19
        /*005e*/ 	.short	0x000c


	//----- nvinfo : EIATTR_PARAM_CBANK
	.align		4
        /*0060*/ 	.byte	0x04, 0x0a
        /*0062*/ 	.short	(.L_22 - .L_21)
	.align		4
.L_21:
        /*0064*/ 	.word	index@(.nv.constant0._Z13processFibersP3CNTi)
        /*0068*/ 	.short	0x0380
        /*006a*/ 	.short	0x000c


	//----- nvinfo : EIATTR_SW_WAR
	.align		4
.L_22:
        /*006c*/ 	.byte	0x04, 0x36
        /*006e*/ 	.short	(.L_24 - .L_23)
.L_23:
        /*0070*/ 	.word	0x00000008
.L_24:


//--------------------- .nv.callgraph             --------------------------
	.section	.nv.callgraph,"",@"SHT_CUDA_CALLGRAPH"
	.align	4
	.sectionentsize	8
	.align		4
        /*0000*/ 	.word	0x00000000
	.align		4
        /*0004*/ 	.word	0xffffffff
	.align		4
        /*0008*/ 	.word	index@(_Z13processFibersP3CNTi)
	.align		4
        /*000c*/ 	.word	index@(vprintf)
	.align		4
        /*0010*/ 	.word	0x00000000
	.align		4
        /*0014*/ 	.word	0xfffffffe
	.align		4
        /*0018*/ 	.word	0x00000000
	.align		4
        /*001c*/ 	.word	0xfffffffd
	.align		4
        /*0020*/ 	.word	0x00000000
	.align		4
        /*0024*/ 	.word	0xfffffffc


//--------------------- .nv.constant4             --------------------------
	.section	.nv.constant4,"a",@progbits
	.align	8
	.align		8
.nv.constant4:
        /*0000*/ 	.dword	vprintf
	.align		8
        /*0008*/ 	.dword	$str


//--------------------- .text._Z13processFibersP3CNTi --------------------------
	.section	.text._Z13processFibersP3CNTi,"ax",@progbits
	.align	128
        .global         _Z13processFibersP3CNTi
        .type           _Z13processFibersP3CNTi,@function
        .size           _Z13processFibersP3CNTi,(.L_x_2 - _Z13processFibersP3CNTi)
        .other          _Z13processFibersP3CNTi,@"STO_CUDA_ENTRY STV_DEFAULT"
_Z13processFibersP3CNTi:
.text._Z13processFibersP3CNTi:
[----:B------:R-:W0:Y:S01]  /*0000*/  LDC R1, c[0x0][0x37c] ;  /* 0x0000df00ff017b82 */ /* 0x000e220000000800 */
[----:B------:R-:W1:Y:S01]  /*0010*/  S2R R5, SR_TID.X ;  /* 0x0000000000057919 */ /* 0x000e620000002100 */
[----:B------:R-:W2:Y:S06]  /*0020*/  LDCU UR5, c[0x0][0x2fc] ;  /* 0x00005f80ff0577ac */ /* 0x000eac0008000800 */
[----:B------:R-:W1:Y:S01]  /*0030*/  S2UR UR6, SR_CTAID.X ;  /* 0x00000000000679c3 */ /* 0x000e620000002500 */
[----:B0-----:R-:W-:Y:S01]  /*0040*/  VIADD R1, R1, 0xffffffd0 ;  /* 0xffffffd001017836 */ /* 0x001fe20000000000 */
[----:B------:R-:W0:Y:S01]  /*0050*/  LDCU UR7, c[0x0][0x388] ;  /* 0x00007100ff0777ac */ /* 0x000e220008000800 */
[----:B------:R-:W3:Y:S05]  /*0060*/  LDCU UR4, c[0x0][0x2f8] ;  /* 0x00005f00ff0477ac */ /* 0x000eea0008000800 */
[----:B------:R-:W1:Y:S01]  /*0070*/  LDC R0, c[0x0][0x360] ;  /* 0x0000d800ff007b82 */ /* 0x000e620000000800 */
[----:B---3--:R-:W-:-:S05]  /*0080*/  IADD3 R6, P1, PT, R1, UR4, RZ ;  /* 0x0000000401067c10 */ /* 0x008fca000ff3e0ff */
[----:B--2---:R-:W-:Y:S02]  /*0090*/  IMAD.X R7, RZ, RZ, UR5, P1 ;  /* 0x00000005ff077e24 */ /* 0x004fe400088e06ff */
[----:B-1----:R-:W-:-:S05]  /*00a0*/  IMAD R5, R0, UR6, R5 ;  /* 0x0000000600057c24 */ /* 0x002fca000f8e0205 */
[----:B0-----:R-:W-:-:S13]  /*00b0*/  ISETP.GE.AND P0, PT, R5, UR7, PT ;  /* 0x0000000705007c0c */ /* 0x001fda000bf06270 */
[----:B------:R-:W-:Y:S05]  /*00c0*/  @P0 EXIT ;  /* 0x000000000000094d */ /* 0x000fea0003800000 */
[----:B------:R-:W0:Y:S01]  /*00d0*/  LDC.64 R2, c[0x0][0x380] ;  /* 0x0000e000ff027b82 */ /* 0x000e220000000a00 */
[----:B------:R-:W1:Y:S01]  /*00e0*/  LDCU.64 UR4, c[0x0][0x358] ;  /* 0x00006b00ff0477ac */ /* 0x000e620008000a00 */
[----:B0-----:R-:W-:-:S05]  /*00f0*/  IMAD.WIDE R2, R5, 0x18, R2 ;  /* 0x0000001805027825 */ /* 0x001fca00078e0202 */
[----:B-1----:R-:W2:Y:S04]  /*0100*/  LDG.E R8, desc[UR4][R2.64+0x4] ;  /* 0x0000040402087981 */ /* 0x002ea8000c1e1900 */
[----:B------:R-:W3:Y:S04]  /*0110*/  LDG.E R10, desc[UR4][R2.64+0x8] ;  /* 0x00000804020a7981 */ /* 0x000ee8000c1e1900 */
[----:B------:R-:W4:Y:S04]  /*0120*/  LDG.E R12, desc[UR4][R2.64+0xc] ;  /* 0x00000c04020c7981 */ /* 0x000f28000c1e1900 */
[----:B------:R-:W5:Y:S04]  /*0130*/  LDG.E R14, desc[UR4][R2.64+0x10] ;  /* 0x00001004020e7981 */ /* 0x000f68000c1e1900 */
[----:B------:R-:W5:Y:S04]  /*0140*/  LDG.E R18, desc[UR4][R2.64] ;  /* 0x0000000402127981 */ /* 0x000f68000c1e1900 */
[----:B------:R0:W5:Y:S01]  /*0150*/  LDG.E R16, desc[UR4][R2.64+0x14] ;  /* 0x0000140402107981 */ /* 0x000162000c1e1900 */
[----:B------:R-:W-:Y:S01]  /*0160*/  MOV R0, 0x0 ;  /* 0x0000000000007802 */ /* 0x000fe20000000f00 */
[----:B------:R-:W1:Y:S03]  /*0170*/  LDCU.64 UR4, c[0x4][0x8] ;  /* 0x01000100ff0477ac */ /* 0x000e660008000a00 */
[----:B0-----:R0:W0:Y:S01]  /*0180*/  LDC.64 R2, c[0x4][R0] ;  /* 0x0100000000027b82 */ /* 0x0010220000000a00 */
[----:B-1----:R-:W-:Y:S01]  /*0190*/  MOV R4, UR4 ;  /* 0x0000000400047c02 */ /* 0x002fe20008000f00 */
[----:B------:R-:W-:Y:S01]  /*01a0*/  IMAD.U32 R5, RZ, RZ, UR5 ;  /* 0x00000005ff057e24 */ /* 0x000fe2000f8e00ff */
[----:B--2---:R-:W-:Y:S08]  /*01b0*/  F2F.F64.F32 R8, R8 ;  /* 0x0000000800087310 */ /* 0x004ff00000201800 */
[----:B---3--:R-:W1:Y:S08]  /*01c0*/  F2F.F64.F32 R10, R10 ;  /* 0x0000000a000a7310 */ /* 0x008e700000201800 */
[----:B----4-:R-:W-:Y:S01]  /*01d0*/  F2F.F64.F32 R12, R12 ;  /* 0x0000000c000c7310 */ /* 0x010fe20000201800 */
[----:B-1----:R1:W-:Y:S07]  /*01e0*/  STL.128 [R1+0x20], R8 ;  /* 0x0000200801007387 */ /* 0x0023ee0000100c00 */
[----:B-----5:R-:W2:Y:S08]  /*01f0*/  F2F.F64.F32 R14, R14 ;  /* 0x0000000e000e7310 */ /* 0x020eb00000201800 */
[----:B------:R-:W-:Y:S01]  /*0200*/  F2F.F64.F32 R18, R18 ;  /* 0x0000001200127310 */ /* 0x000fe20000201800 */
[----:B--2---:R1:W-:Y:S07]  /*0210*/  STL.128 [R1], R12 ;  /* 0x0000000c01007387 */ /* 0x0043ee0000100c00 */
[----:B------:R-:W2:Y:S02]  /*0220*/  F2F.F64.F32 R16, R16 ;  /* 0x0000001000107310 */ /* 0x000ea40000201800 */
[----:B0-2---:R1:W-:Y:S02]  /*0230*/  STL.128 [R1+0x10], R16 ;  /* 0x0000101001007387 */ /* 0x0053e40000100c00 */
[----:B------:R-:W-:-:S07]  /*0240*/  LEPC R20, `(.L_x_0) ;  /* 0x000000001014794e */ /* 0x000fce0000000000 */
[----:B-1----:R-:W-:Y:S05]  /*0250*/  CALL.ABS.NOINC R2 ;  /* 0x0000000002007343 */ /* 0x002fea0003c00000 */
.L_x_0:
[----:B------:R-:W-:Y:S05]  /*0260*/  EXIT ;  /* 0x000000000000794d */ /* 0x000fea0003800000 */
.L_x_1:
[----:B------:R-:W-:-:S00]  /*0270*/  BRA `(.L_x_1) ;  /* 0xfffffffc00fc7947 */ /* 0x000fc0000383ffff */
[----:B------:R-:W-:-:S00]  /*0280*/  NOP ;  /* 0x0000000000007918 */ /* 0x000fc00000000000 */
[----:B------:R-:W-:-:S00]  /*0290*/  NOP ;  /* 0x0000000000007918 */ /* 0x000fc00000000000 */
[----:B------:R-:W-:-:S00]  /*02a0*/  NOP ;  /* 0x0000000000007918 */ /* 0x000fc00000000000 */
[----:B------:R-:W-:-:S00]  /*02b0*/  NOP ;  /* 0x0000000000007918 */ /* 0x000fc00000000000 */
[----:B------:R-:W-:-:S00]  /*02c0*/  NOP ;  /* 0x0000000000007918 */ /* 0x000fc00000000000 */
[----:B------:R-:W-:-:S00]  /*02d0*/  NOP ;  /* 0x0000000000007918 */ /* 0x000fc00000000000 */
[----:B------:R-:W-:-:S00]  /*02e0*/  NOP ;  /* 0x0000000000007918 */ /* 0x000fc00000000000 */
[----:B------:R-:W-:-:S00]  /*02f0*/  NOP ;  /* 0x0000000000007918 */ /* 0x000fc00000000000 */
.L_x_2:


//--------------------- .nv.global.init           --------------------------
	.section	.nv.global.init,"aw",@progbits
.nv.global.init:
	.type		$str,@object
	.size		$str,(.L_0 - $str)
$str:
        /*0000*/ 	.byte	0x53, 0x74, 0x61, 0x72, 0x74, 0x20, 0x3a, 0x20, 0x28, 0x25, 0x66, 0x2c, 0x20, 0x25, 0x66, 0x2c
        /*0010*/ 	.byte	0x20, 0x25, 0x66, 0x29, 0x2c, 0x20, 0x45, 0x6e, 0x64, 0x20, 0x3a, 0x20, 0x28, 0x25, 0x66, 0x2c
        /*0020*/ 	.byte	0x20, 0x25, 0x66, 0x2c, 0x20, 0x25, 0x66, 0x29, 0x0a, 0x00
.L_0:


//--------------------- .nv.shared.reserved.0     --------------------------
	.section	.nv.shared.reserved.0,"aw",@nobits
	.weak		__nv_reservedSMEM_offset_0_alias
	.size		__nv_reservedSMEM_offset_0_alias, 0, 64
	.other		__nv_reservedSMEM_offset_0_alias,@"STO_CUDA_RESERVED_SHARED STV_DEFAULT"
__nv_reservedSMEM_offset_0_alias:
	.zero		0
	.zero		64


//--------------------- .nv.constant0._Z13processFibersP3CNTi --------------------------
	.section	.nv.constant0._Z13processFibersP3CNTi,"a",@progbits
	.sectionflags	@""
	.align	4
.nv.constant0._Z13processFibersP3CNTi:
	.zero		908


//--------------------- SYMBOLS --------------------------

	.type		.nv.reservedSmem.offset0,@object
	.size		.nv.reservedSmem.offset0,0x4
	.type		vprintf,@function
